//
// Generated by LLVM NVPTX Back-End
//

.version 8.2
.target sm_86
.address_size 64

	// .globl	triton__0d1d2d3de

.visible .entry triton__0d1d2d3de(
	.param .u64 triton__0d1d2d3de_param_0,
	.param .u64 triton__0d1d2d3de_param_1,
	.param .u64 triton__0d1d2d3de_param_2,
	.param .u32 triton__0d1d2d3de_param_3
)
.maxntid 256, 1, 1
{
	.reg .pred 	%p<4>;
	.reg .b32 	%r<42>;
	.reg .f32 	%f<7>;
	.reg .b64 	%rd<10>;
	.loc	1 20 0
$L__func_begin0:
	.loc	1 20 0

	ld.param.u64 	%rd4, [triton__0d1d2d3de_param_0];
	ld.param.u64 	%rd5, [triton__0d1d2d3de_param_1];
$L__tmp0:
	.loc	1 22 36
	mov.u32 	%r8, %tid.x;
	shl.b32 	%r9, %r8, 1;
	ld.param.u64 	%rd6, [triton__0d1d2d3de_param_2];
	and.b32  	%r10, %r9, 510;
	ld.param.u32 	%r11, [triton__0d1d2d3de_param_3];
	.loc	1 21 28
	mov.u32 %r1, %ctaid.x;
	.loc	1 21 33
	shl.b32 	%r13, %r1, 9;
	.loc	1 22 23
	or.b32  	%r14, %r13, %r10;
	.loc	1 23 21
	setp.lt.s32 	%p1, %r14, %r11;
	.loc	1 25 20
	bfe.s32 	%r15, %r1, 22, 1;
	.loc	1 26 27
	shr.u32 	%r16, %r15, 28;
	add.s32 	%r17, %r14, %r16;
	.loc	1 25 20
	shr.s32 	%r18, %r17, 4;
	.loc	1 25 26
	mul.hi.s32 	%r19, %r18, 1374389535;
	shr.u32 	%r20, %r19, 31;
	shr.u32 	%r21, %r19, 4;
	add.s32 	%r22, %r21, %r20;
	mul.lo.s32 	%r23, %r22, 50;
	sub.s32 	%r24, %r18, %r23;
	.loc	1 26 20
	mul.hi.s32 	%r25, %r14, 1374389535;
	shr.s32 	%r26, %r25, 8;
	.loc	1 29 62
	shr.u32 	%r27, %r25, 31;
	.loc	1 26 20
	add.s32 	%r28, %r26, %r27;
	.loc	1 26 27
	shr.u32 	%r29, %r28, 29;
	add.s32 	%r30, %r28, %r29;
	and.b32  	%r31, %r30, 268435448;
	sub.s32 	%r32, %r28, %r31;
	and.b32  	%r33, %r17, -16;
	sub.s32 	%r34, %r14, %r33;
	.loc	1 29 39
	shl.b32 	%r35, %r32, 4;
	.loc	1 29 36
	add.s32 	%r36, %r35, %r34;
	.loc	1 29 50
	shl.b32 	%r37, %r24, 7;
	.loc	1 29 62
	shr.s32 	%r38, %r25, 11;
	add.s32 	%r39, %r38, %r27;
	mad.lo.s32 	%r40, %r39, 6400, %r37;
	.loc	1 29 57
	add.s32 	%r41, %r40, %r36;
	.loc	1 29 30
	mul.wide.s32 	%rd7, %r41, 4;
	add.s64 	%rd1, %rd4, %rd7;
	.loc	1 29 68
	mov.u32 %r2, 0x0;
	mov.u32 %r3, 0x0;
	@%p1 ld.global.v2.b32 { %r2, %r3 }, [ %rd1 + 0 ];
	mov.b32 	%f1, %r2;
	mov.b32 	%f2, %r3;
	.loc	1 30 30
	mul.wide.s32 	%rd8, %r36, 4;
	add.s64 	%rd2, %rd5, %rd8;
	.loc	1 30 45
	mov.u32 %r4, 0x0;
	mov.u32 %r5, 0x0;
	@%p1 ld.global.L1::evict_last.v2.b32 { %r4, %r5 }, [ %rd2 + 0 ];
	mov.b32 	%f3, %r4;
	mov.b32 	%f4, %r5;
	.loc	1 31 18
	add.f32 	%f5, %f1, %f3;
	add.f32 	%f6, %f2, %f4;
	.loc	1 32 25
	mul.wide.s32 	%rd9, %r14, 4;
	add.s64 	%rd3, %rd6, %rd9;
	.loc	1 32 36
	mov.b32 	%r6, %f5;
	mov.b32 	%r7, %f6;
	@%p1 st.global.v2.b32 [ %rd3 + 0 ], { %r6, %r7 };
	.loc	1 32 4
	ret;
$L__tmp1:
$L__func_end0:

}
	.file	1 "/home/admin/zy429782/fx_experiments/torch_aot_tool/dynamicLib_7622_gpu/l6/cl65xknsmhvdzvpivttvbp6f3osgfs6abk7h623mgjpqnufnowgi.py"
	.section	.debug_abbrev
	{
.b8 1
.b8 17
.b8 1
.b8 37
.b8 8
.b8 19
.b8 5
.b8 3
.b8 8
.b8 16
.b8 6
.b8 27
.b8 8
.b8 180
.b8 66
.b8 12
.b8 17
.b8 1
.b8 18
.b8 1
.b8 0
.b8 0
.b8 2
.b8 46
.b8 0
.b8 17
.b8 1
.b8 18
.b8 1
.b8 64
.b8 10
.b8 135
.b8 64
.b8 8
.b8 3
.b8 8
.b8 58
.b8 11
.b8 59
.b8 11
.b8 63
.b8 12
.b8 0
.b8 0
.b8 0
	}
	.section	.debug_info
	{
.b32 227
.b8 2
.b8 0
.b32 .debug_abbrev
.b8 8
.b8 1
.b8 116
.b8 114
.b8 105
.b8 116
.b8 111
.b8 110
.b8 0
.b8 2
.b8 0
.b8 99
.b8 108
.b8 54
.b8 53
.b8 120
.b8 107
.b8 110
.b8 115
.b8 109
.b8 104
.b8 118
.b8 100
.b8 122
.b8 118
.b8 112
.b8 105
.b8 118
.b8 116
.b8 116
.b8 118
.b8 98
.b8 112
.b8 54
.b8 102
.b8 51
.b8 111
.b8 115
.b8 103
.b8 102
.b8 115
.b8 54
.b8 97
.b8 98
.b8 107
.b8 55
.b8 104
.b8 54
.b8 50
.b8 51
.b8 109
.b8 103
.b8 106
.b8 112
.b8 113
.b8 110
.b8 117
.b8 102
.b8 110
.b8 111
.b8 119
.b8 103
.b8 105
.b8 46
.b8 112
.b8 121
.b8 0
.b32 .debug_line
.b8 47
.b8 104
.b8 111
.b8 109
.b8 101
.b8 47
.b8 97
.b8 100
.b8 109
.b8 105
.b8 110
.b8 47
.b8 122
.b8 121
.b8 52
.b8 50
.b8 57
.b8 55
.b8 56
.b8 50
.b8 47
.b8 102
.b8 120
.b8 95
.b8 101
.b8 120
.b8 112
.b8 101
.b8 114
.b8 105
.b8 109
.b8 101
.b8 110
.b8 116
.b8 115
.b8 47
.b8 116
.b8 111
.b8 114
.b8 99
.b8 104
.b8 95
.b8 97
.b8 111
.b8 116
.b8 95
.b8 116
.b8 111
.b8 111
.b8 108
.b8 47
.b8 100
.b8 121
.b8 110
.b8 97
.b8 109
.b8 105
.b8 99
.b8 76
.b8 105
.b8 98
.b8 95
.b8 55
.b8 54
.b8 50
.b8 50
.b8 95
.b8 103
.b8 112
.b8 117
.b8 47
.b8 108
.b8 54
.b8 0
.b8 1
.b64 $L__func_begin0
.b64 $L__func_end0
.b8 2
.b64 $L__func_begin0
.b64 $L__func_end0
.b8 1
.b8 156
.b8 116
.b8 114
.b8 105
.b8 116
.b8 111
.b8 110
.b8 95
.b8 95
.b8 48
.b8 100
.b8 49
.b8 100
.b8 50
.b8 100
.b8 51
.b8 100
.b8 101
.b8 0
.b8 116
.b8 114
.b8 105
.b8 116
.b8 111
.b8 110
.b8 95
.b8 95
.b8 48
.b8 100
.b8 49
.b8 100
.b8 50
.b8 100
.b8 51
.b8 100
.b8 101
.b8 0
.b8 1
.b8 20
.b8 1
.b8 0
	}
	.section	.debug_pubnames
	{
.b32 $L__pubNames_end0-$L__pubNames_start0
$L__pubNames_start0:
.b8 2
.b8 0
.b32 .debug_info
.b32 231
.b32 172
.b8 116
.b8 114
.b8 105
.b8 116
.b8 111
.b8 110
.b8 95
.b8 95
.b8 48
.b8 100
.b8 49
.b8 100
.b8 50
.b8 100
.b8 51
.b8 100
.b8 101
.b8 0
.b32 0
$L__pubNames_end0:
	}
	.section	.debug_pubtypes
	{
.b32 $L__pubTypes_end0-$L__pubTypes_start0
$L__pubTypes_start0:
.b8 2
.b8 0
.b32 .debug_info
.b32 231
.b32 0
$L__pubTypes_end0:
	}
	.section	.debug_loc	{	}


// ===== COMPILED SASS (sm_100) =====

	.target	sm_100

	.elftype	@"ET_EXEC"


//--------------------- .note.nv.tkinfo           --------------------------
	.section	.note.nv.tkinfo,"",@"SHT_NOTE"
	.sectionflags	@"SHF_NOTE_NV_TKINFO"
	.tkinfo
        /*0018*/ 	.word	0x00000002
        /*0030*/ 	.string	""
        /*0030*/ 	.string	"ptxas"
        /*0030*/ 	.string	"Cuda compilation tools, release 13.0, V13.0.88"
        /*0030*/ 	.string	"Build cuda_13.0.r13.0/compiler.36424714_0"
        /*0030*/ 	.string	"-arch sm_100 "



//--------------------- .note.nv.cuinfo           --------------------------
	.section	.note.nv.cuinfo,"",@"SHT_NOTE"
	.sectionflags	@"SHF_NOTE_NV_CUINFO"
        /*0018*/ 	.short	0x0002
        /*001a*/ 	.short	0x0056
        /*001c*/ 	.short	0x0082
	.zero		2


//--------------------- .nv.info                  --------------------------
	.section	.nv.info,"",@"SHT_CUDA_INFO"
	.align	4


	//----- nvinfo : EIATTR_REGCOUNT
	.align		4
        /*0000*/ 	.byte	0x04, 0x2f
        /*0002*/ 	.short	(.L_1 - .L_0)
	.align		4
.L_0:
        /*0004*/ 	.word	index@(triton__0d1d2d3de)
        /*0008*/ 	.word	0x00000010


	//----- nvinfo : EIATTR_FRAME_SIZE
	.align		4
.L_1:
        /*000c*/ 	.byte	0x04, 0x11
        /*000e*/ 	.short	(.L_3 - .L_2)
	.align		4
.L_2:
        /*0010*/ 	.word	index@(triton__0d1d2d3de)
        /*0014*/ 	.word	0x00000000


	//----- nvinfo : EIATTR_MIN_STACK_SIZE
	.align		4
.L_3:
        /*0018*/ 	.byte	0x04, 0x12
        /*001a*/ 	.short	(.L_5 - .L_4)
	.align		4
.L_4:
        /*001c*/ 	.word	index@(triton__0d1d2d3de)
        /*0020*/ 	.word	0x00000000
.L_5:


//--------------------- .nv.compat                --------------------------
	.section	.nv.compat,"",@"SHT_CUDA_COMPAT_INFO"
	.align	4
        /*0000*/ 	.byte	0x02, 0x09, 0x00, 0x00, 0x02, 0x02, 0x01, 0x00, 0x02, 0x05, 0x05, 0x00, 0x03, 0x07, 0x01, 0x01
        /*0010*/ 	.byte	0x02, 0x03, 0x00, 0x00, 0x02, 0x06, 0x01, 0x00, 0x04, 0x0b, 0x08, 0x00, 0x09, 0x00, 0x00, 0x00
        /*0020*/ 	.byte	0x00, 0x00, 0x00, 0x00


//--------------------- .nv.info.triton__0d1d2d3de --------------------------
	.section	.nv.info.triton__0d1d2d3de,"",@"SHT_CUDA_INFO"
	.sectionflags	@""
	.align	4


	//----- nvinfo : EIATTR_CUDA_API_VERSION
	.align		4
        /*0000*/ 	.byte	0x04, 0x37
        /*0002*/ 	.short	(.L_7 - .L_6)
.L_6:
        /*0004*/ 	.word	0x00000082


	//----- nvinfo : EIATTR_KPARAM_INFO
	.align		4
.L_7:
        /*0008*/ 	.byte	0x04, 0x17
        /*000a*/ 	.short	(.L_9 - .L_8)
.L_8:
        /*000c*/ 	.word	0x00000000
        /*0010*/ 	.short	0x0003
        /*0012*/ 	.short	0x0018
        /*0014*/ 	.byte	0x00, 0xf0, 0x11, 0x00


	//----- nvinfo : EIATTR_KPARAM_INFO
	.align		4
.L_9:
        /*0018*/ 	.byte	0x04, 0x17
        /*001a*/ 	.short	(.L_11 - .L_10)
.L_10:
        /*001c*/ 	.word	0x00000000
        /*0020*/ 	.short	0x0002
        /*0022*/ 	.short	0x0010
        /*0024*/ 	.byte	0x00, 0xf0, 0x21, 0x00


	//----- nvinfo : EIATTR_KPARAM_INFO
	.align		4
.L_11:
        /*0028*/ 	.byte	0x04, 0x17
        /*002a*/ 	.short	(.L_13 - .L_12)
.L_12:
        /*002c*/ 	.word	0x00000000
        /*0030*/ 	.short	0x0001
        /*0032*/ 	.short	0x0008
        /*0034*/ 	.byte	0x00, 0xf0, 0x21, 0x00


	//----- nvinfo : EIATTR_KPARAM_INFO
	.align		4
.L_13:
        /*0038*/ 	.byte	0x04, 0x17
        /*003a*/ 	.short	(.L_15 - .L_14)
.L_14:
        /*003c*/ 	.word	0x00000000
        /*0040*/ 	.short	0x0000
        /*0042*/ 	.short	0x0000
        /*0044*/ 	.byte	0x00, 0xf0, 0x21, 0x00


	//----- nvinfo : EIATTR_SPARSE_MMA_MASK
	.align		4
.L_15:
        /*0048*/ 	.byte	0x03, 0x50
        /*004a*/ 	.short	0x0000


	//----- nvinfo : EIATTR_MAXREG_COUNT
	.align		4
        /*004c*/ 	.byte	0x03, 0x1b
        /*004e*/ 	.short	0x00ff


	//----- nvinfo : EIATTR_MERCURY_ISA_VERSION
	.align		4
        /*0050*/ 	.byte	0x03, 0x5f
        /*0052*/ 	.short	0x0101


	//----- nvinfo : EIATTR_VRC_CTA_INIT_COUNT
	.align		4
        /*0054*/ 	.byte	0x02, 0x4a
	.zero		1
	.zero		1


	//----- nvinfo : EIATTR_EXIT_INSTR_OFFSETS
	.align		4
        /*0058*/ 	.byte	0x04, 0x1c
        /*005a*/ 	.short	(.L_17 - .L_16)


	//   ....[0]....
.L_16:
        /*005c*/ 	.word	0x00000290


	//   ....[1]....
        /*0060*/ 	.word	0x000002b0


	//----- nvinfo : EIATTR_MAX_THREADS
	.align		4
.L_17:
        /*0064*/ 	.byte	0x04, 0x05
        /*0066*/ 	.short	(.L_19 - .L_18)
.L_18:
        /*0068*/ 	.word	0x00000100
        /*006c*/ 	.word	0x00000001
        /*0070*/ 	.word	0x00000001


	//----- nvinfo : EIATTR_CBANK_PARAM_SIZE
	.align		4
.L_19:
        /*0074*/ 	.byte	0x03, 0x19
        /*0076*/ 	.short	0x001c


	//----- nvinfo : EIATTR_PARAM_CBANK
	.align		4
        /*0078*/ 	.byte	0x04, 0x0a
        /*007a*/ 	.short	(.L_21 - .L_20)
	.align		4
.L_20:
        /*007c*/ 	.word	index@(.nv.constant0.triton__0d1d2d3de)
        /*0080*/ 	.short	0x0380
        /*0082*/ 	.short	0x001c


	//----- nvinfo : EIATTR_SW_WAR
	.align		4
.L_21:
        /*0084*/ 	.byte	0x04, 0x36
        /*0086*/ 	.short	(.L_23 - .L_22)
.L_22:
        /*0088*/ 	.word	0x00000008
.L_23:


//--------------------- .nv.callgraph             --------------------------
	.section	.nv.callgraph,"",@"SHT_CUDA_CALLGRAPH"
	.align	4
	.sectionentsize	8
	.align		4
        /*0000*/ 	.word	0x00000000
	.align		4
        /*0004*/ 	.word	0xffffffff
	.align		4
        /*0008*/ 	.word	0x00000000
	.align		4
        /*000c*/ 	.word	0xfffffffe
	.align		4
        /*0010*/ 	.word	0x00000000
	.align		4
        /*0014*/ 	.word	0xfffffffd
	.align		4
        /*0018*/ 	.word	0x00000000
	.align		4
        /*001c*/ 	.word	0xfffffffc


//--------------------- .text.triton__0d1d2d3de   --------------------------
	.section	.text.triton__0d1d2d3de,"ax",@progbits
	.align	128
        .global         triton__0d1d2d3de
        .type           triton__0d1d2d3de,@function
        .size           triton__0d1d2d3de,(.L_x_1 - triton__0d1d2d3de)
        .other          triton__0d1d2d3de,@"STO_CUDA_ENTRY STV_DEFAULT"
triton__0d1d2d3de:
.text.triton__0d1d2d3de:
[----:B------:R-:W-:Y:S01]  /*0000*/  LDC R1, c[0x0][0x37c] ;  /* 0x0000df00ff017b82 */ /* 0x000fe20000000800 */
[----:B------:R-:W0:Y:S01]  /*0010*/  S2R R0, SR_TID.X ;  /* 0x0000000000007919 */ /* 0x000e220000002100 */
[----:B------:R-:W1:Y:S01]  /*0020*/  LDCU UR6, c[0x0][0x398] ;  /* 0x00007300ff0677ac */ /* 0x000e620008000800 */
[----:B------:R-:W2:Y:S01]  /*0030*/  S2R R5, SR_CTAID.X ;  /* 0x0000000000057919 */ /* 0x000ea20000002500 */
[----:B------:R-:W3:Y:S01]  /*0040*/  LDCU.64 UR4, c[0x0][0x358] ;  /* 0x00006b00ff0477ac */ /* 0x000ee20008000a00 */
[----:B0-----:R-:W-:Y:S01]  /*0050*/  IMAD.SHL.U32 R0, R0, 0x2, RZ ;  /* 0x0000000200007824 */ /* 0x001fe200078e00ff */
[----:B--2---:R-:W-:-:S04]  /*0060*/  SHF.R.S32.HI R3, RZ, 0x16, R5 ;  /* 0x00000016ff037819 */ /* 0x004fc80000011405 */
[----:B------:R-:W-:Y:S02]  /*0070*/  LOP3.LUT R0, R0, 0x1fe, RZ, 0xc0, !PT ;  /* 0x000001fe00007812 */ /* 0x000fe400078ec0ff */
[----:B------:R-:W-:-:S03]  /*0080*/  SGXT R3, R3, 0x1 ;  /* 0x000000010303781a */ /* 0x000fc60000000200 */
[----:B------:R-:W-:Y:S02]  /*0090*/  IMAD R0, R5, 0x200, R0 ;  /* 0x0000020005007824 */ /* 0x000fe400078e0200 */
[----:B------:R-:W0:Y:S02]  /*00a0*/  LDC.64 R4, c[0x0][0x388] ;  /* 0x0000e200ff047b82 */ /* 0x000e240000000a00 */
[C---:B------:R-:W-:Y:S01]  /*00b0*/  IMAD.HI R10, R0.reuse, 0x51eb851f, RZ ;  /* 0x51eb851f000a7827 */ /* 0x040fe200078e02ff */
[----:B------:R-:W-:Y:S02]  /*00c0*/  LEA.HI R6, R3, R0, RZ, 0x4 ;  /* 0x0000000003067211 */ /* 0x000fe400078f20ff */
[----:B-1----:R-:W-:Y:S02]  /*00d0*/  ISETP.GE.AND P0, PT, R0, UR6, PT ;  /* 0x0000000600007c0c */ /* 0x002fe4000bf06270 */
[----:B------:R-:W-:Y:S01]  /*00e0*/  SHF.R.S32.HI R7, RZ, 0x4, R6 ;  /* 0x00000004ff077819 */ /* 0x000fe20000011406 */
[----:B------:R-:W1:Y:S01]  /*00f0*/  LDC.64 R2, c[0x0][0x380] ;  /* 0x0000e000ff027b82 */ /* 0x000e620000000a00 */
[----:B------:R-:W-:-:S03]  /*0100*/  SHF.R.U32.HI R11, RZ, 0x1f, R10 ;  /* 0x0000001fff0b7819 */ /* 0x000fc6000001160a */
[----:B------:R-:W-:Y:S01]  /*0110*/  IMAD.HI R8, R7, 0x51eb851f, RZ ;  /* 0x51eb851f07087827 */ /* 0x000fe200078e02ff */
[CC--:B------:R-:W-:Y:S02]  /*0120*/  LEA.HI.SX32 R12, R10.reuse, R11.reuse, 0x18 ;  /* 0x0000000b0a0c7211 */ /* 0x0c0fe400078fc2ff */
[----:B------:R-:W-:Y:S02]  /*0130*/  LEA.HI.SX32 R11, R10, R11, 0x15 ;  /* 0x0000000b0a0b7211 */ /* 0x000fe400078faaff */
[----:B------:R-:W-:Y:S02]  /*0140*/  SHF.R.U32.HI R9, RZ, 0x1f, R8 ;  /* 0x0000001fff097819 */ /* 0x000fe40000011608 */
[----:B------:R-:W-:Y:S02]  /*0150*/  LEA.HI R13, R12, R12, RZ, 0x3 ;  /* 0x0000000c0c0d7211 */ /* 0x000fe400078f18ff */
[----:B------:R-:W-:Y:S02]  /*0160*/  LEA.HI R8, R8, R9, RZ, 0x1c ;  /* 0x0000000908087211 */ /* 0x000fe400078fe0ff */
[----:B------:R-:W-:-:S02]  /*0170*/  LOP3.LUT R13, R13, 0xffffff8, RZ, 0xc0, !PT ;  /* 0x0ffffff80d0d7812 */ /* 0x000fc400078ec0ff */
[----:B------:R-:W-:Y:S01]  /*0180*/  LOP3.LUT R9, R6, 0xfffffff0, RZ, 0xc0, !PT ;  /* 0xfffffff006097812 */ /* 0x000fe200078ec0ff */
[----:B------:R-:W-:Y:S02]  /*0190*/  IMAD R8, R8, -0x32, R7 ;  /* 0xffffffce08087824 */ /* 0x000fe400078e0207 */
[----:B------:R-:W-:Y:S02]  /*01a0*/  IMAD.IADD R13, R12, 0x1, -R13 ;  /* 0x000000010c0d7824 */ /* 0x000fe400078e0a0d */
[----:B------:R-:W-:Y:S02]  /*01b0*/  IMAD.IADD R6, R0, 0x1, -R9 ;  /* 0x0000000100067824 */ /* 0x000fe400078e0a09 */
[----:B------:R-:W-:Y:S01]  /*01c0*/  IMAD R8, R11, 0x32, R8 ;  /* 0x000000320b087824 */ /* 0x000fe200078e0208 */
[----:B------:R-:W-:Y:S01]  /*01d0*/  CS2R R10, SRZ ;  /* 0x00000000000a7805 */ /* 0x000fe2000001ff00 */
[----:B------:R-:W-:-:S04]  /*01e0*/  IMAD R13, R13, 0x10, R6 ;  /* 0x000000100d0d7824 */ /* 0x000fc800078e0206 */
[----:B------:R-:W-:Y:S01]  /*01f0*/  IMAD.U32 R7, R8, 0x80, R13 ;  /* 0x0000008008077824 */ /* 0x000fe200078e000d */
[----:B------:R-:W-:Y:S01]  /*0200*/  CS2R R8, SRZ ;  /* 0x0000000000087805 */ /* 0x000fe2000001ff00 */
[----:B0-----:R-:W-:-:S04]  /*0210*/  IMAD.WIDE R4, R13, 0x4, R4 ;  /* 0x000000040d047825 */ /* 0x001fc800078e0204 */
[----:B-1----:R-:W-:Y:S01]  /*0220*/  IMAD.WIDE R2, R7, 0x4, R2 ;  /* 0x0000000407027825 */ /* 0x002fe200078e0202 */
[----:B---3--:R-:W2:Y:S01]  /*0230*/  @!P0 LDG.E.EL.64 R10, desc[UR4][R4.64] ;  /* 0x00000004040a8981 */ /* 0x008ea2000c2e1b00 */
[----:B------:R-:W0:Y:S03]  /*0240*/  LDC.64 R6, c[0x0][0x390] ;  /* 0x0000e400ff067b82 */ /* 0x000e260000000a00 */
[----:B------:R-:W2:Y:S01]  /*0250*/  @!P0 LDG.E.64 R8, desc[UR4][R2.64] ;  /* 0x0000000402088981 */ /* 0x000ea2000c1e1b00 */
[----:B0-----:R-:W-:-:S04]  /*0260*/  IMAD.WIDE R6, R0, 0x4, R6 ;  /* 0x0000000400067825 */ /* 0x001fc800078e0206 */
[----:B--2---:R-:W-:Y:S01]  /*0270*/  FADD R8, R10, R8 ;  /* 0x000000080a087221 */ /* 0x004fe20000000000 */
[----:B------:R-:W-:Y:S01]  /*0280*/  FADD R9, R11, R9 ;  /* 0x000000090b097221 */ /* 0x000fe20000000000 */
[----:B------:R-:W-:Y:S06]  /*0290*/  @P0 EXIT ;  /* 0x000000000000094d */ /* 0x000fec0003800000 */
[----:B------:R-:W-:Y:S01]  /*02a0*/  STG.E.64 desc[UR4][R6.64], R8 ;  /* 0x0000000806007986 */ /* 0x000fe2000c101b04 */
[----:B------:R-:W-:Y:S05]  /*02b0*/  EXIT ;  /* 0x000000000000794d */ /* 0x000fea0003800000 */
.L_x_0:
[----:B------:R-:W-:-:S00]  /*02c0*/  BRA `(.L_x_0) ;  /* 0xfffffffc00fc7947 */ /* 0x000fc0000383ffff */
[----:B------:R-:W-:-:S00]  /*02d0*/  NOP ;  /* 0x0000000000007918 */ /* 0x000fc00000000000 */
        /* <DEDUP_REMOVED lines=10> */
.L_x_1:


//--------------------- .nv.shared.reserved.0     --------------------------
	.section	.nv.shared.reserved.0,"aw",@nobits
	.weak		__nv_reservedSMEM_offset_0_alias
	.size		__nv_reservedSMEM_offset_0_alias, 0, 64
	.other		__nv_reservedSMEM_offset_0_alias,@"STO_CUDA_RESERVED_SHARED STV_DEFAULT"
__nv_reservedSMEM_offset_0_alias:
	.zero		0
	.zero		64


//--------------------- .nv.constant0.triton__0d1d2d3de --------------------------
	.section	.nv.constant0.triton__0d1d2d3de,"a",@progbits
	.sectionflags	@""
	.align	4
.nv.constant0.triton__0d1d2d3de:
	.zero		924


//--------------------- SYMBOLS --------------------------

	.type		.nv.reservedSmem.offset0,@object
	.size		.nv.reservedSmem.offset0,0x4
